//
// Generated by NVIDIA NVVM Compiler
//
// Compiler Build ID: CL-36424714
// Cuda compilation tools, release 13.0, V13.0.88
// Based on NVVM 20.0.0
//

.version 9.0
.target sm_100
.address_size 64

	// .globl	_Z8gpu_leftiiPiPcS0_

.visible .entry _Z8gpu_leftiiPiPcS0_(
	.param .u32 _Z8gpu_leftiiPiPcS0__param_0,
	.param .u32 _Z8gpu_leftiiPiPcS0__param_1,
	.param .u64 .ptr .align 1 _Z8gpu_leftiiPiPcS0__param_2,
	.param .u64 .ptr .align 1 _Z8gpu_leftiiPiPcS0__param_3,
	.param .u64 .ptr .align 1 _Z8gpu_leftiiPiPcS0__param_4
)
{
	.reg .pred 	%p<4>;
	.reg .b16 	%rs<3>;
	.reg .b32 	%r<18>;
	.reg .b64 	%rd<37>;

	ld.param.u32 	%r3, [_Z8gpu_leftiiPiPcS0__param_0];
	ld.param.u32 	%r4, [_Z8gpu_leftiiPiPcS0__param_1];
	ld.param.u64 	%rd5, [_Z8gpu_leftiiPiPcS0__param_2];
	ld.param.u64 	%rd3, [_Z8gpu_leftiiPiPcS0__param_3];
	ld.param.u64 	%rd4, [_Z8gpu_leftiiPiPcS0__param_4];
	cvta.to.global.u64 	%rd1, %rd5;
	mov.u32 	%r5, %ctaid.x;
	mov.u32 	%r6, %ntid.x;
	mov.u32 	%r7, %tid.x;
	mad.lo.s32 	%r8, %r5, %r6, %r7;
	add.s32 	%r9, %r8, 1;
	cvt.u64.u32 	%rd2, %r9;
	add.s32 	%r10, %r3, -1;
	cvt.s64.s32 	%rd6, %r10;
	setp.gt.s64 	%p1, %rd2, %rd6;
	@%p1 bra 	$L__BB0_6;
	cvta.to.global.u64 	%rd7, %rd3;
	cvta.to.global.u64 	%rd8, %rd4;
	cvt.s64.s32 	%rd9, %r3;
	sub.s64 	%rd10, %rd9, %rd2;
	add.s64 	%rd11, %rd7, %rd10;
	ld.global.u8 	%rs1, [%rd11];
	add.s64 	%rd12, %rd8, %rd2;
	ld.global.u8 	%rs2, [%rd12];
	setp.ne.s16 	%p2, %rs1, %rs2;
	@%p2 bra 	$L__BB0_3;
	shl.b32 	%r14, %r3, 1;
	sub.s32 	%r15, %r4, %r14;
	cvt.s64.s32 	%rd29, %r15;
	add.s64 	%rd30, %rd29, %rd2;
	shl.b64 	%rd31, %rd30, 2;
	add.s64 	%rd32, %rd1, %rd31;
	ld.global.u32 	%r16, [%rd32];
	add.s32 	%r17, %r16, 1;
	cvt.s64.s32 	%rd33, %r4;
	add.s64 	%rd34, %rd33, %rd2;
	shl.b64 	%rd35, %rd34, 2;
	add.s64 	%rd36, %rd1, %rd35;
	st.global.u32 	[%rd36], %r17;
	bra.uni 	$L__BB0_6;
$L__BB0_3:
	not.b32 	%r11, %r3;
	add.s32 	%r12, %r4, %r11;
	cvt.s64.s32 	%rd13, %r12;
	add.s64 	%rd14, %rd13, %rd2;
	shl.b64 	%rd15, %rd14, 2;
	add.s64 	%rd16, %rd1, %rd15;
	ld.global.u32 	%r1, [%rd16];
	sub.s32 	%r13, %r4, %r3;
	cvt.s64.s32 	%rd17, %r13;
	add.s64 	%rd18, %rd17, %rd2;
	shl.b64 	%rd19, %rd18, 2;
	add.s64 	%rd20, %rd1, %rd19;
	ld.global.u32 	%r2, [%rd20];
	setp.le.s32 	%p3, %r1, %r2;
	@%p3 bra 	$L__BB0_5;
	cvt.s64.s32 	%rd25, %r4;
	add.s64 	%rd26, %rd25, %rd2;
	shl.b64 	%rd27, %rd26, 2;
	add.s64 	%rd28, %rd1, %rd27;
	st.global.u32 	[%rd28], %r1;
	bra.uni 	$L__BB0_6;
$L__BB0_5:
	cvt.s64.s32 	%rd21, %r4;
	add.s64 	%rd22, %rd21, %rd2;
	shl.b64 	%rd23, %rd22, 2;
	add.s64 	%rd24, %rd1, %rd23;
	st.global.u32 	[%rd24], %r2;
$L__BB0_6:
	ret;

}
	// .globl	_Z7gpu_midiiPiPcS0_
.visible .entry _Z7gpu_midiiPiPcS0_(
	.param .u32 _Z7gpu_midiiPiPcS0__param_0,
	.param .u32 _Z7gpu_midiiPiPcS0__param_1,
	.param .u64 .ptr .align 1 _Z7gpu_midiiPiPcS0__param_2,
	.param .u64 .ptr .align 1 _Z7gpu_midiiPiPcS0__param_3,
	.param .u64 .ptr .align 1 _Z7gpu_midiiPiPcS0__param_4
)
{
	.reg .pred 	%p<4>;
	.reg .b16 	%rs<3>;
	.reg .b32 	%r<17>;
	.reg .b64 	%rd<33>;

	ld.param.u32 	%r3, [_Z7gpu_midiiPiPcS0__param_0];
	ld.param.u32 	%r4, [_Z7gpu_midiiPiPcS0__param_1];
	ld.param.u64 	%rd5, [_Z7gpu_midiiPiPcS0__param_2];
	ld.param.u64 	%rd3, [_Z7gpu_midiiPiPcS0__param_3];
	ld.param.u64 	%rd4, [_Z7gpu_midiiPiPcS0__param_4];
	cvta.to.global.u64 	%rd1, %rd5;
	mov.u32 	%r5, %ctaid.x;
	mov.u32 	%r6, %ntid.x;
	mov.u32 	%r7, %tid.x;
	mad.lo.s32 	%r8, %r5, %r6, %r7;
	cvt.u64.u32 	%rd2, %r8;
	sub.s32 	%r9, 16385, %r3;
	cvt.s64.s32 	%rd6, %r9;
	setp.ge.s64 	%p1, %rd2, %rd6;
	@%p1 bra 	$L__BB1_6;
	cvta.to.global.u64 	%rd7, %rd3;
	cvta.to.global.u64 	%rd8, %rd4;
	sub.s64 	%rd9, %rd7, %rd2;
	ld.global.u8 	%rs1, [%rd9+16384];
	cvt.s64.s32 	%rd10, %r3;
	add.s64 	%rd11, %rd10, %rd2;
	add.s64 	%rd12, %rd8, %rd11;
	ld.global.u8 	%rs2, [%rd12];
	setp.ne.s16 	%p2, %rs1, %rs2;
	@%p2 bra 	$L__BB1_3;
	shl.b32 	%r12, %r3, 1;
	add.s32 	%r13, %r12, %r4;
	add.s32 	%r14, %r13, -32771;
	cvt.s64.s32 	%rd25, %r14;
	add.s64 	%rd26, %rd25, %rd2;
	shl.b64 	%rd27, %rd26, 2;
	add.s64 	%rd28, %rd1, %rd27;
	ld.global.u32 	%r15, [%rd28];
	add.s32 	%r16, %r15, 1;
	cvt.s64.s32 	%rd29, %r4;
	add.s64 	%rd30, %rd29, %rd2;
	shl.b64 	%rd31, %rd30, 2;
	add.s64 	%rd32, %rd1, %rd31;
	st.global.u32 	[%rd32], %r16;
	bra.uni 	$L__BB1_6;
$L__BB1_3:
	add.s32 	%r10, %r3, %r4;
	add.s32 	%r11, %r10, -16386;
	cvt.s64.s32 	%rd13, %r11;
	add.s64 	%rd14, %rd13, %rd2;
	shl.b64 	%rd15, %rd14, 2;
	add.s64 	%rd16, %rd1, %rd15;
	ld.global.u32 	%r1, [%rd16];
	ld.global.u32 	%r2, [%rd16+4];
	setp.le.s32 	%p3, %r1, %r2;
	@%p3 bra 	$L__BB1_5;
	cvt.s64.s32 	%rd21, %r4;
	add.s64 	%rd22, %rd21, %rd2;
	shl.b64 	%rd23, %rd22, 2;
	add.s64 	%rd24, %rd1, %rd23;
	st.global.u32 	[%rd24], %r1;
	bra.uni 	$L__BB1_6;
$L__BB1_5:
	cvt.s64.s32 	%rd17, %r4;
	add.s64 	%rd18, %rd17, %rd2;
	shl.b64 	%rd19, %rd18, 2;
	add.s64 	%rd20, %rd1, %rd19;
	st.global.u32 	[%rd20], %r2;
$L__BB1_6:
	ret;

}
	// .globl	_Z10gpu_bottomiiPiPcS0_
.visible .entry _Z10gpu_bottomiiPiPcS0_(
	.param .u32 _Z10gpu_bottomiiPiPcS0__param_0,
	.param .u32 _Z10gpu_bottomiiPiPcS0__param_1,
	.param .u64 .ptr .align 1 _Z10gpu_bottomiiPiPcS0__param_2,
	.param .u64 .ptr .align 1 _Z10gpu_bottomiiPiPcS0__param_3,
	.param .u64 .ptr .align 1 _Z10gpu_bottomiiPiPcS0__param_4
)
{
	.reg .pred 	%p<4>;
	.reg .b16 	%rs<3>;
	.reg .b32 	%r<17>;
	.reg .b64 	%rd<33>;

	ld.param.u32 	%r3, [_Z10gpu_bottomiiPiPcS0__param_0];
	ld.param.u32 	%r4, [_Z10gpu_bottomiiPiPcS0__param_1];
	ld.param.u64 	%rd5, [_Z10gpu_bottomiiPiPcS0__param_2];
	ld.param.u64 	%rd3, [_Z10gpu_bottomiiPiPcS0__param_3];
	ld.param.u64 	%rd4, [_Z10gpu_bottomiiPiPcS0__param_4];
	cvta.to.global.u64 	%rd1, %rd5;
	mov.u32 	%r5, %ctaid.x;
	mov.u32 	%r6, %ntid.x;
	mov.u32 	%r7, %tid.x;
	mad.lo.s32 	%r8, %r5, %r6, %r7;
	cvt.u64.u32 	%rd2, %r8;
	sub.s32 	%r9, 16385, %r3;
	cvt.s64.s32 	%rd6, %r9;
	setp.ge.s64 	%p1, %rd2, %rd6;
	@%p1 bra 	$L__BB2_6;
	cvta.to.global.u64 	%rd7, %rd3;
	cvta.to.global.u64 	%rd8, %rd4;
	sub.s64 	%rd9, %rd7, %rd2;
	ld.global.u8 	%rs1, [%rd9+16384];
	cvt.s64.s32 	%rd10, %r3;
	add.s64 	%rd11, %rd10, %rd2;
	add.s64 	%rd12, %rd8, %rd11;
	ld.global.u8 	%rs2, [%rd12];
	setp.ne.s16 	%p2, %rs1, %rs2;
	@%p2 bra 	$L__BB2_3;
	shl.b32 	%r12, %r3, 1;
	add.s32 	%r13, %r12, %r4;
	add.s32 	%r14, %r13, -32772;
	cvt.s64.s32 	%rd25, %r14;
	add.s64 	%rd26, %rd25, %rd2;
	shl.b64 	%rd27, %rd26, 2;
	add.s64 	%rd28, %rd1, %rd27;
	ld.global.u32 	%r15, [%rd28];
	add.s32 	%r16, %r15, 1;
	cvt.s64.s32 	%rd29, %r4;
	add.s64 	%rd30, %rd29, %rd2;
	shl.b64 	%rd31, %rd30, 2;
	add.s64 	%rd32, %rd1, %rd31;
	st.global.u32 	[%rd32], %r16;
	bra.uni 	$L__BB2_6;
$L__BB2_3:
	add.s32 	%r10, %r3, %r4;
	add.s32 	%r11, %r10, -16386;
	cvt.s64.s32 	%rd13, %r11;
	add.s64 	%rd14, %rd13, %rd2;
	shl.b64 	%rd15, %rd14, 2;
	add.s64 	%rd16, %rd1, %rd15;
	ld.global.u32 	%r1, [%rd16];
	ld.global.u32 	%r2, [%rd16+4];
	setp.le.s32 	%p3, %r1, %r2;
	@%p3 bra 	$L__BB2_5;
	cvt.s64.s32 	%rd21, %r4;
	add.s64 	%rd22, %rd21, %rd2;
	shl.b64 	%rd23, %rd22, 2;
	add.s64 	%rd24, %rd1, %rd23;
	st.global.u32 	[%rd24], %r1;
	bra.uni 	$L__BB2_6;
$L__BB2_5:
	cvt.s64.s32 	%rd17, %r4;
	add.s64 	%rd18, %rd17, %rd2;
	shl.b64 	%rd19, %rd18, 2;
	add.s64 	%rd20, %rd1, %rd19;
	st.global.u32 	[%rd20], %r2;
$L__BB2_6:
	ret;

}


// ===== COMPILED SASS (sm_100) =====

	.target	sm_100

	.elftype	@"ET_EXEC"


//--------------------- .note.nv.tkinfo           --------------------------
	.section	.note.nv.tkinfo,"",@"SHT_NOTE"
	.sectionflags	@"SHF_NOTE_NV_TKINFO"
	.tkinfo
        /*0018*/ 	.word	0x00000002
        /*0030*/ 	.string	""
        /*0030*/ 	.string	"ptxas"
        /*0030*/ 	.string	"Cuda compilation tools, release 13.0, V13.0.88"
        /*0030*/ 	.string	"Build cuda_13.0.r13.0/compiler.36424714_0"
        /*0030*/ 	.string	"-arch sm_100 -m 64 "



//--------------------- .note.nv.cuinfo           --------------------------
	.section	.note.nv.cuinfo,"",@"SHT_NOTE"
	.sectionflags	@"SHF_NOTE_NV_CUINFO"
        /*0018*/ 	.short	0x0002
        /*001a*/ 	.short	0x0064
        /*001c*/ 	.short	0x0082
	.zero		2


//--------------------- .nv.info                  --------------------------
	.section	.nv.info,"",@"SHT_CUDA_INFO"
	.align	4


	//----- nvinfo : EIATTR_REGCOUNT
	.align		4
        /*0000*/ 	.byte	0x04, 0x2f
        /*0002*/ 	.short	(.L_1 - .L_0)
	.align		4
.L_0:
        /*0004*/ 	.word	index@(_Z8gpu_leftiiPiPcS0_)
        /*0008*/ 	.word	0x0000000f


	//----- nvinfo : EIATTR_FRAME_SIZE
	.align		4
.L_1:
        /*000c*/ 	.byte	0x04, 0x11
        /*000e*/ 	.short	(.L_3 - .L_2)
	.align		4
.L_2:
        /*0010*/ 	.word	index@(_Z8gpu_leftiiPiPcS0_)
        /*0014*/ 	.word	0x00000000


	//----- nvinfo : EIATTR_REGCOUNT
	.align		4
.L_3:
        /*0018*/ 	.byte	0x04, 0x2f
        /*001a*/ 	.short	(.L_5 - .L_4)
	.align		4
.L_4:
        /*001c*/ 	.word	index@(_Z7gpu_midiiPiPcS0_)
        /*0020*/ 	.word	0x0000000e


	//----- nvinfo : EIATTR_FRAME_SIZE
	.align		4
.L_5:
        /*0024*/ 	.byte	0x04, 0x11
        /*0026*/ 	.short	(.L_7 - .L_6)
	.align		4
.L_6:
        /*0028*/ 	.word	index@(_Z7gpu_midiiPiPcS0_)
        /*002c*/ 	.word	0x00000000


	//----- nvinfo : EIATTR_REGCOUNT
	.align		4
.L_7:
        /*0030*/ 	.byte	0x04, 0x2f
        /*0032*/ 	.short	(.L_9 - .L_8)
	.align		4
.L_8:
        /*0034*/ 	.word	index@(_Z10gpu_bottomiiPiPcS0_)
        /*0038*/ 	.word	0x0000000e


	//----- nvinfo : EIATTR_FRAME_SIZE
	.align		4
.L_9:
        /*003c*/ 	.byte	0x04, 0x11
        /*003e*/ 	.short	(.L_11 - .L_10)
	.align		4
.L_10:
        /*0040*/ 	.word	index@(_Z10gpu_bottomiiPiPcS0_)
        /*0044*/ 	.word	0x00000000


	//----- nvinfo : EIATTR_MIN_STACK_SIZE
	.align		4
.L_11:
        /*0048*/ 	.byte	0x04, 0x12
        /*004a*/ 	.short	(.L_13 - .L_12)
	.align		4
.L_12:
        /*004c*/ 	.word	index@(_Z10gpu_bottomiiPiPcS0_)
        /*0050*/ 	.word	0x00000000


	//----- nvinfo : EIATTR_MIN_STACK_SIZE
	.align		4
.L_13:
        /*0054*/ 	.byte	0x04, 0x12
        /*0056*/ 	.short	(.L_15 - .L_14)
	.align		4
.L_14:
        /*0058*/ 	.word	index@(_Z7gpu_midiiPiPcS0_)
        /*005c*/ 	.word	0x00000000


	//----- nvinfo : EIATTR_MIN_STACK_SIZE
	.align		4
.L_15:
        /*0060*/ 	.byte	0x04, 0x12
        /*0062*/ 	.short	(.L_17 - .L_16)
	.align		4
.L_16:
        /*0064*/ 	.word	index@(_Z8gpu_leftiiPiPcS0_)
        /*0068*/ 	.word	0x00000000
.L_17:


//--------------------- .nv.compat                --------------------------
	.section	.nv.compat,"",@"SHT_CUDA_COMPAT_INFO"
	.align	4
        /*0000*/ 	.byte	0x02, 0x09, 0x00, 0x00, 0x02, 0x02, 0x01, 0x00, 0x02, 0x05, 0x05, 0x00, 0x03, 0x07, 0x01, 0x01
        /*0010*/ 	.byte	0x02, 0x03, 0x00, 0x00, 0x02, 0x06, 0x01, 0x00, 0x04, 0x0b, 0x08, 0x00, 0x09, 0x00, 0x00, 0x00
        /*0020*/ 	.byte	0x00, 0x00, 0x00, 0x00


//--------------------- .nv.info._Z10gpu_bottomiiPiPcS0_ --------------------------
	.section	.nv.info._Z10gpu_bottomiiPiPcS0_,"",@"SHT_CUDA_INFO"
	.sectionflags	@""
	.align	4


	//----- nvinfo : EIATTR_CUDA_API_VERSION
	.align		4
        /*0000*/ 	.byte	0x04, 0x37
        /*0002*/ 	.short	(.L_19 - .L_18)
.L_18:
        /*0004*/ 	.word	0x00000082


	//----- nvinfo : EIATTR_KPARAM_INFO
	.align		4
.L_19:
        /*0008*/ 	.byte	0x04, 0x17
        /*000a*/ 	.short	(.L_21 - .L_20)
.L_20:
        /*000c*/ 	.word	0x00000000
        /*0010*/ 	.short	0x0004
        /*0012*/ 	.short	0x0018
        /*0014*/ 	.byte	0x00, 0xf5, 0x21, 0x00


	//----- nvinfo : EIATTR_KPARAM_INFO
	.align		4
.L_21:
        /*0018*/ 	.byte	0x04, 0x17
        /*001a*/ 	.short	(.L_23 - .L_22)
.L_22:
        /*001c*/ 	.word	0x00000000
        /*0020*/ 	.short	0x0003
        /*0022*/ 	.short	0x0010
        /*0024*/ 	.byte	0x00, 0xf5, 0x21, 0x00


	//----- nvinfo : EIATTR_KPARAM_INFO
	.align		4
.L_23:
        /*0028*/ 	.byte	0x04, 0x17
        /*002a*/ 	.short	(.L_25 - .L_24)
.L_24:
        /*002c*/ 	.word	0x00000000
        /*0030*/ 	.short	0x0002
        /*0032*/ 	.short	0x0008
        /*0034*/ 	.byte	0x00, 0xf5, 0x21, 0x00


	//----- nvinfo : EIATTR_KPARAM_INFO
	.align		4
.L_25:
        /*0038*/ 	.byte	0x04, 0x17
        /*003a*/ 	.short	(.L_27 - .L_26)
.L_26:
        /*003c*/ 	.word	0x00000000
        /*0040*/ 	.short	0x0001
        /*0042*/ 	.short	0x0004
        /*0044*/ 	.byte	0x00, 0xf0, 0x11, 0x00


	//----- nvinfo : EIATTR_KPARAM_INFO
	.align		4
.L_27:
        /*0048*/ 	.byte	0x04, 0x17
        /*004a*/ 	.short	(.L_29 - .L_28)
.L_28:
        /*004c*/ 	.word	0x00000000
        /*0050*/ 	.short	0x0000
        /*0052*/ 	.short	0x0000
        /*0054*/ 	.byte	0x00, 0xf0, 0x11, 0x00


	//----- nvinfo : EIATTR_SPARSE_MMA_MASK
	.align		4
.L_29:
        /*0058*/ 	.byte	0x03, 0x50
        /*005a*/ 	.short	0x0000


	//----- nvinfo : EIATTR_MAXREG_COUNT
	.align		4
        /*005c*/ 	.byte	0x03, 0x1b
        /*005e*/ 	.short	0x00ff


	//----- nvinfo : EIATTR_MERCURY_ISA_VERSION
	.align		4
        /*0060*/ 	.byte	0x03, 0x5f
        /*0062*/ 	.short	0x0101


	//----- nvinfo : EIATTR_VRC_CTA_INIT_COUNT
	.align		4
        /*0064*/ 	.byte	0x02, 0x4a
	.zero		1
	.zero		1


	//----- nvinfo : EIATTR_EXIT_INSTR_OFFSETS
	.align		4
        /*0068*/ 	.byte	0x04, 0x1c
        /*006a*/ 	.short	(.L_31 - .L_30)


	//   ....[0]....
.L_30:
        /*006c*/ 	.word	0x000000a0


	//   ....[1]....
        /*0070*/ 	.word	0x00000260


	//   ....[2]....
        /*0074*/ 	.word	0x00000360


	//   ....[3]....
        /*0078*/ 	.word	0x000003c0


	//----- nvinfo : EIATTR_CRS_STACK_SIZE
	.align		4
.L_31:
        /*007c*/ 	.byte	0x04, 0x1e
        /*007e*/ 	.short	(.L_33 - .L_32)
.L_32:
        /*0080*/ 	.word	0x00000000


	//----- nvinfo : EIATTR_CBANK_PARAM_SIZE
	.align		4
.L_33:
        /*0084*/ 	.byte	0x03, 0x19
        /*0086*/ 	.short	0x0020


	//----- nvinfo : EIATTR_PARAM_CBANK
	.align		4
        /*0088*/ 	.byte	0x04, 0x0a
        /*008a*/ 	.short	(.L_35 - .L_34)
	.align		4
.L_34:
        /*008c*/ 	.word	index@(.nv.constant0._Z10gpu_bottomiiPiPcS0_)
        /*0090*/ 	.short	0x0380
        /*0092*/ 	.short	0x0020


	//----- nvinfo : EIATTR_SW_WAR
	.align		4
.L_35:
        /*0094*/ 	.byte	0x04, 0x36
        /*0096*/ 	.short	(.L_37 - .L_36)
.L_36:
        /*0098*/ 	.word	0x00000008
.L_37:


//--------------------- .nv.info._Z7gpu_midiiPiPcS0_ --------------------------
	.section	.nv.info._Z7gpu_midiiPiPcS0_,"",@"SHT_CUDA_INFO"
	.sectionflags	@""
	.align	4


	//----- nvinfo : EIATTR_CUDA_API_VERSION
	.align		4
        /*0000*/ 	.byte	0x04, 0x37
        /*0002*/ 	.short	(.L_39 - .L_38)
.L_38:
        /*0004*/ 	.word	0x00000082


	//----- nvinfo : EIATTR_KPARAM_INFO
	.align		4
.L_39:
        /*0008*/ 	.byte	0x04, 0x17
        /*000a*/ 	.short	(.L_41 - .L_40)
.L_40:
        /*000c*/ 	.word	0x00000000
        /*0010*/ 	.short	0x0004
        /*0012*/ 	.short	0x0018
        /*0014*/ 	.byte	0x00, 0xf5, 0x21, 0x00


	//----- nvinfo : EIATTR_KPARAM_INFO
	.align		4
.L_41:
        /*0018*/ 	.byte	0x04, 0x17
        /*001a*/ 	.short	(.L_43 - .L_42)
.L_42:
        /*001c*/ 	.word	0x00000000
        /*0020*/ 	.short	0x0003
        /*0022*/ 	.short	0x0010
        /*0024*/ 	.byte	0x00, 0xf5, 0x21, 0x00


	//----- nvinfo : EIATTR_KPARAM_INFO
	.align		4
.L_43:
        /*0028*/ 	.byte	0x04, 0x17
        /*002a*/ 	.short	(.L_45 - .L_44)
.L_44:
        /*002c*/ 	.word	0x00000000
        /*0030*/ 	.short	0x0002
        /*0032*/ 	.short	0x0008
        /*0034*/ 	.byte	0x00, 0xf5, 0x21, 0x00


	//----- nvinfo : EIATTR_KPARAM_INFO
	.align		4
.L_45:
        /*0038*/ 	.byte	0x04, 0x17
        /*003a*/ 	.short	(.L_47 - .L_46)
.L_46:
        /*003c*/ 	.word	0x00000000
        /*0040*/ 	.short	0x0001
        /*0042*/ 	.short	0x0004
        /*0044*/ 	.byte	0x00, 0xf0, 0x11, 0x00


	//----- nvinfo : EIATTR_KPARAM_INFO
	.align		4
.L_47:
        /*0048*/ 	.byte	0x04, 0x17
        /*004a*/ 	.short	(.L_49 - .L_48)
.L_48:
        /*004c*/ 	.word	0x00000000
        /*0050*/ 	.short	0x0000
        /*0052*/ 	.short	0x0000
        /*0054*/ 	.byte	0x00, 0xf0, 0x11, 0x00


	//----- nvinfo : EIATTR_SPARSE_MMA_MASK
	.align		4
.L_49:
        /*0058*/ 	.byte	0x03, 0x50
        /*005a*/ 	.short	0x0000


	//----- nvinfo : EIATTR_MAXREG_COUNT
	.align		4
        /*005c*/ 	.byte	0x03, 0x1b
        /*005e*/ 	.short	0x00ff


	//----- nvinfo : EIATTR_MERCURY_ISA_VERSION
	.align		4
        /*0060*/ 	.byte	0x03, 0x5f
        /*0062*/ 	.short	0x0101


	//----- nvinfo : EIATTR_VRC_CTA_INIT_COUNT
	.align		4
        /*0064*/ 	.byte	0x02, 0x4a
	.zero		1
	.zero		1


	//----- nvinfo : EIATTR_EXIT_INSTR_OFFSETS
	.align		4
        /*0068*/ 	.byte	0x04, 0x1c
        /*006a*/ 	.short	(.L_51 - .L_50)


	//   ....[0]....
.L_50:
        /*006c*/ 	.word	0x000000a0


	//   ....[1]....
        /*0070*/ 	.word	0x00000260


	//   ....[2]....
        /*0074*/ 	.word	0x00000360


	//   ....[3]....
        /*0078*/ 	.word	0x000003c0


	//----- nvinfo : EIATTR_CRS_STACK_SIZE
	.align		4
.L_51:
        /*007c*/ 	.byte	0x04, 0x1e
        /*007e*/ 	.short	(.L_53 - .L_52)
.L_52:
        /*0080*/ 	.word	0x00000000


	//----- nvinfo : EIATTR_CBANK_PARAM_SIZE
	.align		4
.L_53:
        /*0084*/ 	.byte	0x03, 0x19
        /*0086*/ 	.short	0x0020


	//----- nvinfo : EIATTR_PARAM_CBANK
	.align		4
        /*0088*/ 	.byte	0x04, 0x0a
        /*008a*/ 	.short	(.L_55 - .L_54)
	.align		4
.L_54:
        /*008c*/ 	.word	index@(.nv.constant0._Z7gpu_midiiPiPcS0_)
        /*0090*/ 	.short	0x0380
        /*0092*/ 	.short	0x0020


	//----- nvinfo : EIATTR_SW_WAR
	.align		4
.L_55:
        /*0094*/ 	.byte	0x04, 0x36
        /*0096*/ 	.short	(.L_57 - .L_56)
.L_56:
        /*0098*/ 	.word	0x00000008
.L_57:


//--------------------- .nv.info._Z8gpu_leftiiPiPcS0_ --------------------------
	.section	.nv.info._Z8gpu_leftiiPiPcS0_,"",@"SHT_CUDA_INFO"
	.sectionflags	@""
	.align	4


	//----- nvinfo : EIATTR_CUDA_API_VERSION
	.align		4
        /*0000*/ 	.byte	0x04, 0x37
        /*0002*/ 	.short	(.L_59 - .L_58)
.L_58:
        /*0004*/ 	.word	0x00000082


	//----- nvinfo : EIATTR_KPARAM_INFO
	.align		4
.L_59:
        /*0008*/ 	.byte	0x04, 0x17
        /*000a*/ 	.short	(.L_61 - .L_60)
.L_60:
        /*000c*/ 	.word	0x00000000
        /*0010*/ 	.short	0x0004
        /*0012*/ 	.short	0x0018
        /*0014*/ 	.byte	0x00, 0xf5, 0x21, 0x00


	//----- nvinfo : EIATTR_KPARAM_INFO
	.align		4
.L_61:
        /*0018*/ 	.byte	0x04, 0x17
        /*001a*/ 	.short	(.L_63 - .L_62)
.L_62:
        /*001c*/ 	.word	0x00000000
        /*0020*/ 	.short	0x0003
        /*0022*/ 	.short	0x0010
        /*0024*/ 	.byte	0x00, 0xf5, 0x21, 0x00


	//----- nvinfo : EIATTR_KPARAM_INFO
	.align		4
.L_63:
        /*0028*/ 	.byte	0x04, 0x17
        /*002a*/ 	.short	(.L_65 - .L_64)
.L_64:
        /*002c*/ 	.word	0x00000000
        /*0030*/ 	.short	0x0002
        /*0032*/ 	.short	0x0008
        /*0034*/ 	.byte	0x00, 0xf5, 0x21, 0x00


	//----- nvinfo : EIATTR_KPARAM_INFO
	.align		4
.L_65:
        /*0038*/ 	.byte	0x04, 0x17
        /*003a*/ 	.short	(.L_67 - .L_66)
.L_66:
        /*003c*/ 	.word	0x00000000
        /*0040*/ 	.short	0x0001
        /*0042*/ 	.short	0x0004
        /*0044*/ 	.byte	0x00, 0xf0, 0x11, 0x00


	//----- nvinfo : EIATTR_KPARAM_INFO
	.align		4
.L_67:
        /*0048*/ 	.byte	0x04, 0x17
        /*004a*/ 	.short	(.L_69 - .L_68)
.L_68:
        /*004c*/ 	.word	0x00000000
        /*0050*/ 	.short	0x0000
        /*0052*/ 	.short	0x0000
        /*0054*/ 	.byte	0x00, 0xf0, 0x11, 0x00


	//----- nvinfo : EIATTR_SPARSE_MMA_MASK
	.align		4
.L_69:
        /*0058*/ 	.byte	0x03, 0x50
        /*005a*/ 	.short	0x0000


	//----- nvinfo : EIATTR_MAXREG_COUNT
	.align		4
        /*005c*/ 	.byte	0x03, 0x1b
        /*005e*/ 	.short	0x00ff


	//----- nvinfo : EIATTR_MERCURY_ISA_VERSION
	.align		4
        /*0060*/ 	.byte	0x03, 0x5f
        /*0062*/ 	.short	0x0101


	//----- nvinfo : EIATTR_VRC_CTA_INIT_COUNT
	.align		4
        /*0064*/ 	.byte	0x02, 0x4a
	.zero		1
	.zero		1


	//----- nvinfo : EIATTR_EXIT_INSTR_OFFSETS
	.align		4
        /*0068*/ 	.byte	0x04, 0x1c
        /*006a*/ 	.short	(.L_71 - .L_70)


	//   ....[0]....
.L_70:
        /*006c*/ 	.word	0x000000b0


	//   ....[1]....
        /*0070*/ 	.word	0x00000270


	//   ....[2]....
        /*0074*/ 	.word	0x000003d0


	//   ....[3]....
        /*0078*/ 	.word	0x00000430


	//----- nvinfo : EIATTR_CRS_STACK_SIZE
	.align		4
.L_71:
        /*007c*/ 	.byte	0x04, 0x1e
        /*007e*/ 	.short	(.L_73 - .L_72)
.L_72:
        /*0080*/ 	.word	0x00000000


	//----- nvinfo : EIATTR_CBANK_PARAM_SIZE
	.align		4
.L_73:
        /*0084*/ 	.byte	0x03, 0x19
        /*0086*/ 	.short	0x0020


	//----- nvinfo : EIATTR_PARAM_CBANK
	.align		4
        /*0088*/ 	.byte	0x04, 0x0a
        /*008a*/ 	.short	(.L_75 - .L_74)
	.align		4
.L_74:
        /*008c*/ 	.word	index@(.nv.constant0._Z8gpu_leftiiPiPcS0_)
        /*0090*/ 	.short	0x0380
        /*0092*/ 	.short	0x0020


	//----- nvinfo : EIATTR_SW_WAR
	.align		4
.L_75:
        /*0094*/ 	.byte	0x04, 0x36
        /*0096*/ 	.short	(.L_77 - .L_76)
.L_76:
        /*0098*/ 	.word	0x00000008
.L_77:


//--------------------- .nv.callgraph             --------------------------
	.section	.nv.callgraph,"",@"SHT_CUDA_CALLGRAPH"
	.align	4
	.sectionentsize	8
	.align		4
        /*0000*/ 	.word	0x00000000
	.align		4
        /*0004*/ 	.word	0xffffffff
	.align		4
        /*0008*/ 	.word	0x00000000
	.align		4
        /*000c*/ 	.word	0xfffffffe
	.align		4
        /*0010*/ 	.word	0x00000000
	.align		4
        /*0014*/ 	.word	0xfffffffd
	.align		4
        /*0018*/ 	.word	0x00000000
	.align		4
        /*001c*/ 	.word	0xfffffffc


//--------------------- .text._Z10gpu_bottomiiPiPcS0_ --------------------------
	.section	.text._Z10gpu_bottomiiPiPcS0_,"ax",@progbits
	.align	128
        .global         _Z10gpu_bottomiiPiPcS0_
        .type           _Z10gpu_bottomiiPiPcS0_,@function
        .size           _Z10gpu_bottomiiPiPcS0_,(.L_x_6 - _Z10gpu_bottomiiPiPcS0_)
        .other          _Z10gpu_bottomiiPiPcS0_,@"STO_CUDA_ENTRY STV_DEFAULT"
_Z10gpu_bottomiiPiPcS0_:
.text._Z10gpu_bottomiiPiPcS0_:
[----:B------:R-:W-:Y:S01]  /*0000*/  LDC R1, c[0x0][0x37c] ;  /* 0x0000df00ff017b82 */ /* 0x000fe20000000800 */
[----:B------:R-:W0:Y:S07]  /*0010*/  S2R R0, SR_TID.X ;  /* 0x0000000000007919 */ /* 0x000e2e0000002100 */
[----:B------:R-:W0:Y:S08]  /*0020*/  S2UR UR4, SR_CTAID.X ;  /* 0x00000000000479c3 */ /* 0x000e300000002500 */
[----:B------:R-:W0:Y:S08]  /*0030*/  LDC R3, c[0x0][0x360] ;  /* 0x0000d800ff037b82 */ /* 0x000e300000000800 */
[----:B------:R-:W1:Y:S01]  /*0040*/  LDC R2, c[0x0][0x380] ;  /* 0x0000e000ff027b82 */ /* 0x000e620000000800 */
[----:B0-----:R-:W-:Y:S01]  /*0050*/  IMAD R3, R3, UR4, R0 ;  /* 0x0000000403037c24 */ /* 0x001fe2000f8e0200 */
[----:B-1----:R-:W-:-:S04]  /*0060*/  IADD3 R0, PT, PT, -R2, 0x4001, RZ ;  /* 0x0000400102007810 */ /* 0x002fc80007ffe1ff */
[----:B------:R-:W-:Y:S02]  /*0070*/  ISETP.GE.U32.AND P0, PT, R3, R0, PT ;  /* 0x000000000300720c */ /* 0x000fe40003f06070 */
[----:B------:R-:W-:-:S04]  /*0080*/  SHF.R.S32.HI R0, RZ, 0x1f, R0 ;  /* 0x0000001fff007819 */ /* 0x000fc80000011400 */
[----:B------:R-:W-:-:S13]  /*0090*/  ISETP.GE.AND.EX P0, PT, RZ, R0, PT, P0 ;  /* 0x00000000ff00720c */ /* 0x000fda0003f06300 */
[----:B------:R-:W-:Y:S05]  /*00a0*/  @P0 EXIT ;  /* 0x000000000000094d */ /* 0x000fea0003800000 */
[----:B------:R-:W0:Y:S01]  /*00b0*/  LDC.64 R6, c[0x0][0x398] ;  /* 0x0000e600ff067b82 */ /* 0x000e220000000a00 */
[----:B------:R-:W1:Y:S01]  /*00c0*/  LDCU.64 UR4, c[0x0][0x358] ;  /* 0x00006b00ff0477ac */ /* 0x000e620008000a00 */
[----:B------:R-:W-:-:S06]  /*00d0*/  SHF.R.S32.HI R0, RZ, 0x1f, R2 ;  /* 0x0000001fff007819 */ /* 0x000fcc0000011402 */
[----:B------:R-:W2:Y:S01]  /*00e0*/  LDC.64 R4, c[0x0][0x390] ;  /* 0x0000e400ff047b82 */ /* 0x000ea20000000a00 */
[----:B0-----:R-:W-:-:S04]  /*00f0*/  IADD3 R6, P1, P2, R2, R6, R3 ;  /* 0x0000000602067210 */ /* 0x001fc80007a3e003 */
[----:B------:R-:W-:Y:S02]  /*0100*/  IADD3.X R7, PT, PT, R0, R7, RZ, P1, P2 ;  /* 0x0000000700077210 */ /* 0x000fe40000fe44ff */
[----:B--2---:R-:W-:-:S04]  /*0110*/  IADD3 R4, P0, PT, -R3, R4, RZ ;  /* 0x0000000403047210 */ /* 0x004fc80007f1e1ff */
[----:B-1----:R-:W2:Y:S01]  /*0120*/  LDG.E.U8 R7, desc[UR4][R6.64] ;  /* 0x0000000406077981 */ /* 0x002ea2000c1e1100 */
[----:B------:R-:W-:-:S05]  /*0130*/  IADD3.X R5, PT, PT, R5, -0x1, RZ, P0, !PT ;  /* 0xffffffff05057810 */ /* 0x000fca00007fe4ff */
[----:B------:R-:W2:Y:S02]  /*0140*/  LDG.E.U8 R4, desc[UR4][R4.64+0x4000] ;  /* 0x0040000404047981 */ /* 0x000ea4000c1e1100 */
[----:B--2---:R-:W-:-:S13]  /*0150*/  ISETP.NE.AND P0, PT, R4, R7, PT ;  /* 0x000000070400720c */ /* 0x004fda0003f05270 */
[----:B------:R-:W-:Y:S05]  /*0160*/  @P0 BRA `(.L_x_0) ;  /* 0x0000000000400947 */ /* 0x000fea0003800000 */
[----:B------:R-:W0:Y:S01]  /*0170*/  LDC R6, c[0x0][0x384] ;  /* 0x0000e100ff067b82 */ /* 0x000e220000000800 */
[----:B------:R-:W1:Y:S01]  /*0180*/  LDCU.64 UR6, c[0x0][0x388] ;  /* 0x00007100ff0677ac */ /* 0x000e620008000a00 */
[----:B0-----:R-:W-:-:S04]  /*0190*/  IMAD R0, R2, 0x2, R6 ;  /* 0x0000000202007824 */ /* 0x001fc800078e0206 */
[----:B------:R-:W-:-:S05]  /*01a0*/  VIADD R0, R0, 0xffff7ffc ;  /* 0xffff7ffc00007836 */ /* 0x000fca0000000000 */
[----:B------:R-:W-:-:S04]  /*01b0*/  IADD3 R2, P0, PT, R3, R0, RZ ;  /* 0x0000000003027210 */ /* 0x000fc80007f1e0ff */
[----:B------:R-:W-:Y:S02]  /*01c0*/  LEA.HI.X.SX32 R5, R0, RZ, 0x1, P0 ;  /* 0x000000ff00057211 */ /* 0x000fe400000f0eff */
[----:B-1----:R-:W-:-:S04]  /*01d0*/  LEA R4, P0, R2, UR6, 0x2 ;  /* 0x0000000602047c11 */ /* 0x002fc8000f8010ff */
[----:B------:R-:W-:-:S05]  /*01e0*/  LEA.HI.X R5, R2, UR7, R5, 0x2, P0 ;  /* 0x0000000702057c11 */ /* 0x000fca00080f1405 */
[----:B------:R-:W2:Y:S01]  /*01f0*/  LDG.E R4, desc[UR4][R4.64] ;  /* 0x0000000404047981 */ /* 0x000ea2000c1e1900 */
[----:B------:R-:W-:-:S04]  /*0200*/  IADD3 R3, P0, PT, R3, R6, RZ ;  /* 0x0000000603037210 */ /* 0x000fc80007f1e0ff */
[----:B------:R-:W-:Y:S02]  /*0210*/  LEA.HI.X.SX32 R0, R6, RZ, 0x1, P0 ;  /* 0x000000ff06007211 */ /* 0x000fe400000f0eff */
[----:B------:R-:W-:-:S04]  /*0220*/  LEA R2, P0, R3, UR6, 0x2 ;  /* 0x0000000603027c11 */ /* 0x000fc8000f8010ff */
[----:B------:R-:W-:Y:S01]  /*0230*/  LEA.HI.X R3, R3, UR7, R0, 0x2, P0 ;  /* 0x0000000703037c11 */ /* 0x000fe200080f1400 */
[----:B--2---:R-:W-:-:S05]  /*0240*/  VIADD R7, R4, 0x1 ;  /* 0x0000000104077836 */ /* 0x004fca0000000000 */
[----:B------:R-:W-:Y:S01]  /*0250*/  STG.E desc[UR4][R2.64], R7 ;  /* 0x0000000702007986 */ /* 0x000fe2000c101904 */
[----:B------:R-:W-:Y:S05]  /*0260*/  EXIT ;  /* 0x000000000000794d */ /* 0x000fea0003800000 */
.L_x_0:
[----:B------:R-:W0:Y:S08]  /*0270*/  LDC R10, c[0x0][0x384] ;  /* 0x0000e100ff0a7b82 */ /* 0x000e300000000800 */
[----:B------:R-:W1:Y:S01]  /*0280*/  LDC.64 R4, c[0x0][0x388] ;  /* 0x0000e200ff047b82 */ /* 0x000e620000000a00 */
[----:B0-----:R-:W-:-:S04]  /*0290*/  IADD3 R0, PT, PT, R2, -0x4002, R10 ;  /* 0xffffbffe02007810 */ /* 0x001fc80007ffe00a */
[----:B------:R-:W-:-:S04]  /*02a0*/  IADD3 R2, P0, PT, R3, R0, RZ ;  /* 0x0000000003027210 */ /* 0x000fc80007f1e0ff */
[----:B------:R-:W-:Y:S02]  /*02b0*/  LEA.HI.X.SX32 R0, R0, RZ, 0x1, P0 ;  /* 0x000000ff00007211 */ /* 0x000fe400000f0eff */
[----:B-1----:R-:W-:-:S04]  /*02c0*/  LEA R6, P0, R2, R4, 0x2 ;  /* 0x0000000402067211 */ /* 0x002fc800078010ff */
[----:B------:R-:W-:-:S05]  /*02d0*/  LEA.HI.X R7, R2, R5, R0, 0x2, P0 ;  /* 0x0000000502077211 */ /* 0x000fca00000f1400 */
[----:B------:R-:W2:Y:S04]  /*02e0*/  LDG.E R11, desc[UR4][R6.64] ;  /* 0x00000004060b7981 */ /* 0x000ea8000c1e1900 */
[----:B------:R-:W2:Y:S02]  /*02f0*/  LDG.E R0, desc[UR4][R6.64+0x4] ;  /* 0x0000040406007981 */ /* 0x000ea4000c1e1900 */
[----:B--2---:R-:W-:-:S13]  /*0300*/  ISETP.GT.AND P0, PT, R11, R0, PT ;  /* 0x000000000b00720c */ /* 0x004fda0003f04270 */
[----:B------:R-:W-:-:S04]  /*0310*/  @P0 IADD3 R2, P1, PT, R3, R10, RZ ;  /* 0x0000000a03020210 */ /* 0x000fc80007f3e0ff */
[----:B------:R-:W-:Y:S02]  /*0320*/  @P0 LEA.HI.X.SX32 R9, R10, RZ, 0x1, P1 ;  /* 0x000000ff0a090211 */ /* 0x000fe400008f0eff */
[----:B------:R-:W-:-:S04]  /*0330*/  @P0 LEA R8, P1, R2, R4, 0x2 ;  /* 0x0000000402080211 */ /* 0x000fc800078210ff */
[----:B------:R-:W-:-:S05]  /*0340*/  @P0 LEA.HI.X R9, R2, R5, R9, 0x2, P1 ;  /* 0x0000000502090211 */ /* 0x000fca00008f1409 */
[----:B------:R0:W-:Y:S01]  /*0350*/  @P0 STG.E desc[UR4][R8.64], R11 ;  /* 0x0000000b08000986 */ /* 0x0001e2000c101904 */
[----:B------:R-:W-:Y:S05]  /*0360*/  @P0 EXIT ;  /* 0x000000000000094d */ /* 0x000fea0003800000 */
[----:B------:R-:W-:-:S04]  /*0370*/  IADD3 R3, P0, PT, R3, R10, RZ ;  /* 0x0000000a03037210 */ /* 0x000fc80007f1e0ff */
[----:B------:R-:W-:Y:S02]  /*0380*/  LEA.HI.X.SX32 R10, R10, RZ, 0x1, P0 ;  /* 0x000000ff0a0a7211 */ /* 0x000fe400000f0eff */
[----:B------:R-:W-:-:S04]  /*0390*/  LEA R4, P0, R3, R4, 0x2 ;  /* 0x0000000403047211 */ /* 0x000fc800078010ff */
[----:B------:R-:W-:-:S05]  /*03a0*/  LEA.HI.X R5, R3, R5, R10, 0x2, P0 ;  /* 0x0000000503057211 */ /* 0x000fca00000f140a */
[----:B------:R-:W-:Y:S01]  /*03b0*/  STG.E desc[UR4][R4.64], R0 ;  /* 0x0000000004007986 */ /* 0x000fe2000c101904 */
[----:B------:R-:W-:Y:S05]  /*03c0*/  EXIT ;  /* 0x000000000000794d */ /* 0x000fea0003800000 */
.L_x_1:
[----:B------:R-:W-:-:S00]  /*03d0*/  BRA `(.L_x_1) ;  /* 0xfffffffc00fc7947 */ /* 0x000fc0000383ffff */
[----:B------:R-:W-:-:S00]  /*03e0*/  NOP ;  /* 0x0000000000007918 */ /* 0x000fc00000000000 */
        /* <DEDUP_REMOVED lines=9> */
.L_x_6:


//--------------------- .text._Z7gpu_midiiPiPcS0_ --------------------------
	.section	.text._Z7gpu_midiiPiPcS0_,"ax",@progbits
	.align	128
        .global         _Z7gpu_midiiPiPcS0_
        .type           _Z7gpu_midiiPiPcS0_,@function
        .size           _Z7gpu_midiiPiPcS0_,(.L_x_7 - _Z7gpu_midiiPiPcS0_)
        .other          _Z7gpu_midiiPiPcS0_,@"STO_CUDA_ENTRY STV_DEFAULT"
_Z7gpu_midiiPiPcS0_:
.text._Z7gpu_midiiPiPcS0_:
        /* <DEDUP_REMOVED lines=39> */
.L_x_2:
        /* <DEDUP_REMOVED lines=22> */
.L_x_3:
        /* <DEDUP_REMOVED lines=11> */
.L_x_7:


//--------------------- .text._Z8gpu_leftiiPiPcS0_ --------------------------
	.section	.text._Z8gpu_leftiiPiPcS0_,"ax",@progbits
	.align	128
        .global         _Z8gpu_leftiiPiPcS0_
        .type           _Z8gpu_leftiiPiPcS0_,@function
        .size           _Z8gpu_leftiiPiPcS0_,(.L_x_8 - _Z8gpu_leftiiPiPcS0_)
        .other          _Z8gpu_leftiiPiPcS0_,@"STO_CUDA_ENTRY STV_DEFAULT"
_Z8gpu_leftiiPiPcS0_:
.text._Z8gpu_leftiiPiPcS0_:
[----:B------:R-:W-:Y:S01]  /*0000*/  LDC R1, c[0x0][0x37c] ;  /* 0x0000df00ff017b82 */ /* 0x000fe20000000800 */
[----:B------:R-:W0:Y:S07]  /*0010*/  S2R R0, SR_TID.X ;  /* 0x0000000000007919 */ /* 0x000e2e0000002100 */
[----:B------:R-:W0:Y:S08]  /*0020*/  S2UR UR4, SR_CTAID.X ;  /* 0x00000000000479c3 */ /* 0x000e300000002500 */
[----:B------:R-:W0:Y:S08]  /*0030*/  LDC R3, c[0x0][0x360] ;  /* 0x0000d800ff037b82 */ /* 0x000e300000000800 */
[----:B------:R-:W1:Y:S01]  /*0040*/  LDC R2, c[0x0][0x380] ;  /* 0x0000e000ff027b82 */ /* 0x000e620000000800 */
[----:B0-----:R-:W-:-:S04]  /*0050*/  IMAD R3, R3, UR4, R0 ;  /* 0x0000000403037c24 */ /* 0x001fc8000f8e0200 */
[----:B------:R-:W-:Y:S02]  /*0060*/  VIADD R3, R3, 0x1 ;  /* 0x0000000103037836 */ /* 0x000fe40000000000 */
[----:B-1----:R-:W-:-:S05]  /*0070*/  VIADD R0, R2, 0xffffffff ;  /* 0xffffffff02007836 */ /* 0x002fca0000000000 */
[----:B------:R-:W-:Y:S02]  /*0080*/  SHF.R.S32.HI R4, RZ, 0x1f, R0 ;  /* 0x0000001fff047819 */ /* 0x000fe40000011400 */
[----:B------:R-:W-:-:S04]  /*0090*/  ISETP.GT.U32.AND P0, PT, R3, R0, PT ;  /* 0x000000000300720c */ /* 0x000fc80003f04070 */
[----:B------:R-:W-:-:S13]  /*00a0*/  ISETP.GT.AND.EX P0, PT, RZ, R4, PT, P0 ;  /* 0x00000004ff00720c */ /* 0x000fda0003f04300 */
[----:B------:R-:W-:Y:S05]  /*00b0*/  @P0 EXIT ;  /* 0x000000000000094d */ /* 0x000fea0003800000 */
[----:B------:R-:W0:Y:S01]  /*00c0*/  LDC.64 R6, c[0x0][0x398] ;  /* 0x0000e600ff067b82 */ /* 0x000e220000000a00 */
[----:B------:R-:W1:Y:S01]  /*00d0*/  LDCU.64 UR4, c[0x0][0x358] ;  /* 0x00006b00ff0477ac */ /* 0x000e620008000a00 */
[----:B------:R-:W-:-:S06]  /*00e0*/  SHF.R.S32.HI R0, RZ, 0x1f, R2 ;  /* 0x0000001fff007819 */ /* 0x000fcc0000011402 */
[----:B------:R-:W2:Y:S01]  /*00f0*/  LDC.64 R4, c[0x0][0x390] ;  /* 0x0000e400ff047b82 */ /* 0x000ea20000000a00 */
[----:B0-----:R-:W-:-:S05]  /*0100*/  IADD3 R6, P2, PT, R3, R6, RZ ;  /* 0x0000000603067210 */ /* 0x001fca0007f5e0ff */
[----:B------:R-:W-:Y:S01]  /*0110*/  IMAD.X R7, RZ, RZ, R7, P2 ;  /* 0x000000ffff077224 */ /* 0x000fe200010e0607 */
[----:B--2---:R-:W-:-:S05]  /*0120*/  IADD3 R4, P0, P1, R2, R4, -R3 ;  /* 0x0000000402047210 */ /* 0x004fca000791e803 */
[----:B-1----:R-:W2:Y:S01]  /*0130*/  LDG.E.U8 R7, desc[UR4][R6.64] ;  /* 0x0000000406077981 */ /* 0x002ea2000c1e1100 */
[----:B------:R-:W-:-:S05]  /*0140*/  IADD3.X R5, PT, PT, R0, -0x1, R5, P0, P1 ;  /* 0xffffffff00057810 */ /* 0x000fca00007e2405 */
[----:B------:R-:W2:Y:S02]  /*0150*/  LDG.E.U8 R4, desc[UR4][R4.64] ;  /* 0x0000000404047981 */ /* 0x000ea4000c1e1100 */
[----:B--2---:R-:W-:-:S13]  /*0160*/  ISETP.NE.AND P0, PT, R4, R7, PT ;  /* 0x000000070400720c */ /* 0x004fda0003f05270 */
[----:B------:R-:W-:Y:S05]  /*0170*/  @P0 BRA `(.L_x_4) ;  /* 0x0000000000400947 */ /* 0x000fea0003800000 */
[----:B------:R-:W0:Y:S01]  /*0180*/  LDC R6, c[0x0][0x384] ;  /* 0x0000e100ff067b82 */ /* 0x000e220000000800 */
[----:B------:R-:W1:Y:S01]  /*0190*/  LDCU.64 UR6, c[0x0][0x388] ;  /* 0x00007100ff0677ac */ /* 0x000e620008000a00 */
[----:B------:R-:W-:-:S04]  /*01a0*/  IMAD.MOV R0, RZ, RZ, -R2 ;  /* 0x000000ffff007224 */ /* 0x000fc800078e0a02 */
[----:B0-----:R-:W-:-:S05]  /*01b0*/  IMAD R0, R0, 0x2, R6 ;  /* 0x0000000200007824 */ /* 0x001fca00078e0206 */
        /* <DEDUP_REMOVED lines=12> */
.L_x_4:
[----:B------:R-:W0:Y:S01]  /*0280*/  LDC R12, c[0x0][0x384] ;  /* 0x0000e100ff0c7b82 */ /* 0x000e220000000800 */
[----:B------:R-:W-:-:S07]  /*0290*/  LOP3.LUT R0, RZ, R2, RZ, 0x33, !PT ;  /* 0x00000002ff007212 */ /* 0x000fce00078e33ff */
[----:B------:R-:W1:Y:S01]  /*02a0*/  LDC.64 R4, c[0x0][0x388] ;  /* 0x0000e200ff047b82 */ /* 0x000e620000000a00 */
[----:B0-----:R-:W-:Y:S02]  /*02b0*/  IMAD.IADD R0, R0, 0x1, R12 ;  /* 0x0000000100007824 */ /* 0x001fe400078e020c */
[----:B------:R-:W-:-:S03]  /*02c0*/  IMAD.IADD R2, R12, 0x1, -R2 ;  /* 0x000000010c027824 */ /* 0x000fc600078e0a02 */
[C---:B------:R-:W-:Y:S02]  /*02d0*/  IADD3 R7, P0, PT, R3.reuse, R0, RZ ;  /* 0x0000000003077210 */ /* 0x040fe40007f1e0ff */
[----:B------:R-:W-:Y:S02]  /*02e0*/  IADD3 R9, P1, PT, R3, R2, RZ ;  /* 0x0000000203097210 */ /* 0x000fe40007f3e0ff */
[----:B------:R-:W-:Y:S02]  /*02f0*/  LEA.HI.X.SX32 R0, R0, RZ, 0x1, P0 ;  /* 0x000000ff00007211 */ /* 0x000fe400000f0eff */
[----:B------:R-:W-:Y:S02]  /*0300*/  LEA.HI.X.SX32 R2, R2, RZ, 0x1, P1 ;  /* 0x000000ff02027211 */ /* 0x000fe400008f0eff */
[-C--:B-1----:R-:W-:Y:S02]  /*0310*/  LEA R6, P0, R7, R4.reuse, 0x2 ;  /* 0x0000000407067211 */ /* 0x082fe400078010ff */
[----:B------:R-:W-:-:S02]  /*0320*/  LEA R8, P1, R9, R4, 0x2 ;  /* 0x0000000409087211 */ /* 0x000fc400078210ff */
[-C--:B------:R-:W-:Y:S02]  /*0330*/  LEA.HI.X R7, R7, R5.reuse, R0, 0x2, P0 ;  /* 0x0000000507077211 */ /* 0x080fe400000f1400 */
[----:B------:R-:W-:-:S04]  /*0340*/  LEA.HI.X R9, R9, R5, R2, 0x2, P1 ;  /* 0x0000000509097211 */ /* 0x000fc800008f1402 */
        /* <DEDUP_REMOVED lines=15> */
.L_x_5:
        /* <DEDUP_REMOVED lines=12> */
.L_x_8:


//--------------------- .nv.shared.reserved.0     --------------------------
	.section	.nv.shared.reserved.0,"aw",@nobits
	.weak		__nv_reservedSMEM_offset_0_alias
	.size		__nv_reservedSMEM_offset_0_alias, 0, 64
	.other		__nv_reservedSMEM_offset_0_alias,@"STO_CUDA_RESERVED_SHARED STV_DEFAULT"
__nv_reservedSMEM_offset_0_alias:
	.zero		0
	.zero		64


//--------------------- .nv.constant0._Z10gpu_bottomiiPiPcS0_ --------------------------
	.section	.nv.constant0._Z10gpu_bottomiiPiPcS0_,"a",@progbits
	.sectionflags	@""
	.align	4
.nv.constant0._Z10gpu_bottomiiPiPcS0_:
	.zero		928


//--------------------- .nv.constant0._Z7gpu_midiiPiPcS0_ --------------------------
	.section	.nv.constant0._Z7gpu_midiiPiPcS0_,"a",@progbits
	.sectionflags	@""
	.align	4
.nv.constant0._Z7gpu_midiiPiPcS0_:
	.zero		928


//--------------------- .nv.constant0._Z8gpu_leftiiPiPcS0_ --------------------------
	.section	.nv.constant0._Z8gpu_leftiiPiPcS0_,"a",@progbits
	.sectionflags	@""
	.align	4
.nv.constant0._Z8gpu_leftiiPiPcS0_:
	.zero		928


//--------------------- SYMBOLS --------------------------

	.type		.nv.reservedSmem.offset0,@object
	.size		.nv.reservedSmem.offset0,0x4
